//
// Generated by NVIDIA NVVM Compiler
//
// Compiler Build ID: CL-36424714
// Cuda compilation tools, release 13.0, V13.0.88
// Based on NVVM 20.0.0
//

.version 9.0
.target sm_100
.address_size 64

	// .globl	_Z52write_seismograms_transfer_strain_from_device_kernelPiS_S_PfS0_i

.visible .entry _Z52write_seismograms_transfer_strain_from_device_kernelPiS_S_PfS0_i(
	.param .u64 .ptr .align 1 _Z52write_seismograms_transfer_strain_from_device_kernelPiS_S_PfS0_i_param_0,
	.param .u64 .ptr .align 1 _Z52write_seismograms_transfer_strain_from_device_kernelPiS_S_PfS0_i_param_1,
	.param .u64 .ptr .align 1 _Z52write_seismograms_transfer_strain_from_device_kernelPiS_S_PfS0_i_param_2,
	.param .u64 .ptr .align 1 _Z52write_seismograms_transfer_strain_from_device_kernelPiS_S_PfS0_i_param_3,
	.param .u64 .ptr .align 1 _Z52write_seismograms_transfer_strain_from_device_kernelPiS_S_PfS0_i_param_4,
	.param .u32 _Z52write_seismograms_transfer_strain_from_device_kernelPiS_S_PfS0_i_param_5
)
{
	.reg .pred 	%p<2>;
	.reg .b32 	%r<13>;
	.reg .b32 	%f<2>;
	.reg .b64 	%rd<21>;

	ld.param.u64 	%rd1, [_Z52write_seismograms_transfer_strain_from_device_kernelPiS_S_PfS0_i_param_0];
	ld.param.u64 	%rd2, [_Z52write_seismograms_transfer_strain_from_device_kernelPiS_S_PfS0_i_param_1];
	ld.param.u64 	%rd3, [_Z52write_seismograms_transfer_strain_from_device_kernelPiS_S_PfS0_i_param_2];
	ld.param.u64 	%rd4, [_Z52write_seismograms_transfer_strain_from_device_kernelPiS_S_PfS0_i_param_3];
	ld.param.u64 	%rd5, [_Z52write_seismograms_transfer_strain_from_device_kernelPiS_S_PfS0_i_param_4];
	ld.param.u32 	%r2, [_Z52write_seismograms_transfer_strain_from_device_kernelPiS_S_PfS0_i_param_5];
	mov.u32 	%r3, %ctaid.x;
	mov.u32 	%r4, %ctaid.y;
	mov.u32 	%r5, %nctaid.x;
	mad.lo.s32 	%r1, %r4, %r5, %r3;
	setp.ge.s32 	%p1, %r1, %r2;
	@%p1 bra 	$L__BB0_2;
	cvta.to.global.u64 	%rd6, %rd1;
	cvta.to.global.u64 	%rd7, %rd2;
	cvta.to.global.u64 	%rd8, %rd3;
	cvta.to.global.u64 	%rd9, %rd5;
	cvta.to.global.u64 	%rd10, %rd4;
	mov.u32 	%r6, %tid.x;
	mul.wide.s32 	%rd11, %r1, 4;
	add.s64 	%rd12, %rd6, %rd11;
	ld.global.u32 	%r7, [%rd12];
	mul.wide.s32 	%rd13, %r7, 4;
	add.s64 	%rd14, %rd7, %rd13;
	ld.global.u32 	%r8, [%rd14+-4];
	mad.lo.s32 	%r9, %r8, 125, %r6;
	add.s32 	%r10, %r9, -125;
	mul.wide.s32 	%rd15, %r10, 4;
	add.s64 	%rd16, %rd8, %rd15;
	ld.global.u32 	%r11, [%rd16];
	mul.wide.s32 	%rd17, %r11, 4;
	add.s64 	%rd18, %rd9, %rd17;
	ld.global.f32 	%f1, [%rd18+-4];
	mad.lo.s32 	%r12, %r1, 125, %r6;
	mul.wide.s32 	%rd19, %r12, 4;
	add.s64 	%rd20, %rd10, %rd19;
	st.global.f32 	[%rd20], %f1;
$L__BB0_2:
	ret;

}


// ===== COMPILED SASS (sm_100) =====

	.target	sm_100

	.elftype	@"ET_EXEC"


//--------------------- .note.nv.tkinfo           --------------------------
	.section	.note.nv.tkinfo,"",@"SHT_NOTE"
	.sectionflags	@"SHF_NOTE_NV_TKINFO"
	.tkinfo
        /*0018*/ 	.word	0x00000002
        /*0030*/ 	.string	""
        /*0030*/ 	.string	"ptxas"
        /*0030*/ 	.string	"Cuda compilation tools, release 13.0, V13.0.88"
        /*0030*/ 	.string	"Build cuda_13.0.r13.0/compiler.36424714_0"
        /*0030*/ 	.string	"-arch sm_100 -m 64 "



//--------------------- .note.nv.cuinfo           --------------------------
	.section	.note.nv.cuinfo,"",@"SHT_NOTE"
	.sectionflags	@"SHF_NOTE_NV_CUINFO"
        /*0018*/ 	.short	0x0002
        /*001a*/ 	.short	0x0064
        /*001c*/ 	.short	0x0082
	.zero		2


//--------------------- .nv.info                  --------------------------
	.section	.nv.info,"",@"SHT_CUDA_INFO"
	.align	4


	//----- nvinfo : EIATTR_REGCOUNT
	.align		4
        /*0000*/ 	.byte	0x04, 0x2f
        /*0002*/ 	.short	(.L_1 - .L_0)
	.align		4
.L_0:
        /*0004*/ 	.word	index@(_Z52write_seismograms_transfer_strain_from_device_kernelPiS_S_PfS0_i)
        /*0008*/ 	.word	0x0000000e


	//----- nvinfo : EIATTR_FRAME_SIZE
	.align		4
.L_1:
        /*000c*/ 	.byte	0x04, 0x11
        /*000e*/ 	.short	(.L_3 - .L_2)
	.align		4
.L_2:
        /*0010*/ 	.word	index@(_Z52write_seismograms_transfer_strain_from_device_kernelPiS_S_PfS0_i)
        /*0014*/ 	.word	0x00000000


	//----- nvinfo : EIATTR_MIN_STACK_SIZE
	.align		4
.L_3:
        /*0018*/ 	.byte	0x04, 0x12
        /*001a*/ 	.short	(.L_5 - .L_4)
	.align		4
.L_4:
        /*001c*/ 	.word	index@(_Z52write_seismograms_transfer_strain_from_device_kernelPiS_S_PfS0_i)
        /*0020*/ 	.word	0x00000000
.L_5:


//--------------------- .nv.compat                --------------------------
	.section	.nv.compat,"",@"SHT_CUDA_COMPAT_INFO"
	.align	4
        /*0000*/ 	.byte	0x02, 0x09, 0x00, 0x00, 0x02, 0x02, 0x01, 0x00, 0x02, 0x05, 0x05, 0x00, 0x03, 0x07, 0x01, 0x01
        /*0010*/ 	.byte	0x02, 0x03, 0x00, 0x00, 0x02, 0x06, 0x01, 0x00, 0x04, 0x0b, 0x08, 0x00, 0x09, 0x00, 0x00, 0x00
        /*0020*/ 	.byte	0x00, 0x00, 0x00, 0x00


//--------------------- .nv.info._Z52write_seismograms_transfer_strain_from_device_kernelPiS_S_PfS0_i --------------------------
	.section	.nv.info._Z52write_seismograms_transfer_strain_from_device_kernelPiS_S_PfS0_i,"",@"SHT_CUDA_INFO"
	.sectionflags	@""
	.align	4


	//----- nvinfo : EIATTR_CUDA_API_VERSION
	.align		4
        /*0000*/ 	.byte	0x04, 0x37
        /*0002*/ 	.short	(.L_7 - .L_6)
.L_6:
        /*0004*/ 	.word	0x00000082


	//----- nvinfo : EIATTR_KPARAM_INFO
	.align		4
.L_7:
        /*0008*/ 	.byte	0x04, 0x17
        /*000a*/ 	.short	(.L_9 - .L_8)
.L_8:
        /*000c*/ 	.word	0x00000000
        /*0010*/ 	.short	0x0005
        /*0012*/ 	.short	0x0028
        /*0014*/ 	.byte	0x00, 0xf0, 0x11, 0x00


	//----- nvinfo : EIATTR_KPARAM_INFO
	.align		4
.L_9:
        /*0018*/ 	.byte	0x04, 0x17
        /*001a*/ 	.short	(.L_11 - .L_10)
.L_10:
        /*001c*/ 	.word	0x00000000
        /*0020*/ 	.short	0x0004
        /*0022*/ 	.short	0x0020
        /*0024*/ 	.byte	0x00, 0xf5, 0x21, 0x00


	//----- nvinfo : EIATTR_KPARAM_INFO
	.align		4
.L_11:
        /*0028*/ 	.byte	0x04, 0x17
        /*002a*/ 	.short	(.L_13 - .L_12)
.L_12:
        /*002c*/ 	.word	0x00000000
        /*0030*/ 	.short	0x0003
        /*0032*/ 	.short	0x0018
        /*0034*/ 	.byte	0x00, 0xf5, 0x21, 0x00


	//----- nvinfo : EIATTR_KPARAM_INFO
	.align		4
.L_13:
        /*0038*/ 	.byte	0x04, 0x17
        /*003a*/ 	.short	(.L_15 - .L_14)
.L_14:
        /*003c*/ 	.word	0x00000000
        /*0040*/ 	.short	0x0002
        /*0042*/ 	.short	0x0010
        /*0044*/ 	.byte	0x00, 0xf5, 0x21, 0x00


	//----- nvinfo : EIATTR_KPARAM_INFO
	.align		4
.L_15:
        /*0048*/ 	.byte	0x04, 0x17
        /*004a*/ 	.short	(.L_17 - .L_16)
.L_16:
        /*004c*/ 	.word	0x00000000
        /*0050*/ 	.short	0x0001
        /*0052*/ 	.short	0x0008
        /*0054*/ 	.byte	0x00, 0xf5, 0x21, 0x00


	//----- nvinfo : EIATTR_KPARAM_INFO
	.align		4
.L_17:
        /*0058*/ 	.byte	0x04, 0x17
        /*005a*/ 	.short	(.L_19 - .L_18)
.L_18:
        /*005c*/ 	.word	0x00000000
        /*0060*/ 	.short	0x0000
        /*0062*/ 	.short	0x0000
        /*0064*/ 	.byte	0x00, 0xf5, 0x21, 0x00


	//----- nvinfo : EIATTR_SPARSE_MMA_MASK
	.align		4
.L_19:
        /*0068*/ 	.byte	0x03, 0x50
        /*006a*/ 	.short	0x0000


	//----- nvinfo : EIATTR_MAXREG_COUNT
	.align		4
        /*006c*/ 	.byte	0x03, 0x1b
        /*006e*/ 	.short	0x00ff


	//----- nvinfo : EIATTR_MERCURY_ISA_VERSION
	.align		4
        /*0070*/ 	.byte	0x03, 0x5f
        /*0072*/ 	.short	0x0101


	//----- nvinfo : EIATTR_VRC_CTA_INIT_COUNT
	.align		4
        /*0074*/ 	.byte	0x02, 0x4a
	.zero		1
	.zero		1


	//----- nvinfo : EIATTR_EXIT_INSTR_OFFSETS
	.align		4
        /*0078*/ 	.byte	0x04, 0x1c
        /*007a*/ 	.short	(.L_21 - .L_20)


	//   ....[0]....
.L_20:
        /*007c*/ 	.word	0x00000070


	//   ....[1]....
        /*0080*/ 	.word	0x000001c0


	//----- nvinfo : EIATTR_CBANK_PARAM_SIZE
	.align		4
.L_21:
        /*0084*/ 	.byte	0x03, 0x19
        /*0086*/ 	.short	0x002c


	//----- nvinfo : EIATTR_PARAM_CBANK
	.align		4
        /*0088*/ 	.byte	0x04, 0x0a
        /*008a*/ 	.short	(.L_23 - .L_22)
	.align		4
.L_22:
        /*008c*/ 	.word	index@(.nv.constant0._Z52write_seismograms_transfer_strain_from_device_kernelPiS_S_PfS0_i)
        /*0090*/ 	.short	0x0380
        /*0092*/ 	.short	0x002c


	//----- nvinfo : EIATTR_SW_WAR
	.align		4
.L_23:
        /*0094*/ 	.byte	0x04, 0x36
        /*0096*/ 	.short	(.L_25 - .L_24)
.L_24:
        /*0098*/ 	.word	0x00000008
.L_25:


//--------------------- .nv.callgraph             --------------------------
	.section	.nv.callgraph,"",@"SHT_CUDA_CALLGRAPH"
	.align	4
	.sectionentsize	8
	.align		4
        /*0000*/ 	.word	0x00000000
	.align		4
        /*0004*/ 	.word	0xffffffff
	.align		4
        /*0008*/ 	.word	0x00000000
	.align		4
        /*000c*/ 	.word	0xfffffffe
	.align		4
        /*0010*/ 	.word	0x00000000
	.align		4
        /*0014*/ 	.word	0xfffffffd
	.align		4
        /*0018*/ 	.word	0x00000000
	.align		4
        /*001c*/ 	.word	0xfffffffc


//--------------------- .text._Z52write_seismograms_transfer_strain_from_device_kernelPiS_S_PfS0_i --------------------------
	.section	.text._Z52write_seismograms_transfer_strain_from_device_kernelPiS_S_PfS0_i,"ax",@progbits
	.align	128
        .global         _Z52write_seismograms_transfer_strain_from_device_kernelPiS_S_PfS0_i
        .type           _Z52write_seismograms_transfer_strain_from_device_kernelPiS_S_PfS0_i,@function
        .size           _Z52write_seismograms_transfer_strain_from_device_kernelPiS_S_PfS0_i,(.L_x_1 - _Z52write_seismograms_transfer_strain_from_device_kernelPiS_S_PfS0_i)
        .other          _Z52write_seismograms_transfer_strain_from_device_kernelPiS_S_PfS0_i,@"STO_CUDA_ENTRY STV_DEFAULT"
_Z52write_seismograms_transfer_strain_from_device_kernelPiS_S_PfS0_i:
.text._Z52write_seismograms_transfer_strain_from_device_kernelPiS_S_PfS0_i:
[----:B------:R-:W-:Y:S01]  /*0000*/  LDC R1, c[0x0][0x37c] ;  /* 0x0000df00ff017b82 */ /* 0x000fe20000000800 */
[----:B------:R-:W0:Y:S07]  /*0010*/  S2R R11, SR_CTAID.Y ;  /* 0x00000000000b7919 */ /* 0x000e2e0000002600 */
[----:B------:R-:W0:Y:S01]  /*0020*/  S2UR UR4, SR_CTAID.X ;  /* 0x00000000000479c3 */ /* 0x000e220000002500 */
[----:B------:R-:W1:Y:S07]  /*0030*/  LDCU UR5, c[0x0][0x3a8] ;  /* 0x00007500ff0577ac */ /* 0x000e6e0008000800 */
[----:B------:R-:W0:Y:S02]  /*0040*/  LDC R0, c[0x0][0x370] ;  /* 0x0000dc00ff007b82 */ /* 0x000e240000000800 */
[----:B0-----:R-:W-:-:S05]  /*0050*/  IMAD R11, R11, R0, UR4 ;  /* 0x000000040b0b7e24 */ /* 0x001fca000f8e0200 */
[----:B-1----:R-:W-:-:S13]  /*0060*/  ISETP.GE.AND P0, PT, R11, UR5, PT ;  /* 0x000000050b007c0c */ /* 0x002fda000bf06270 */
[----:B------:R-:W-:Y:S05]  /*0070*/  @P0 EXIT ;  /* 0x000000000000094d */ /* 0x000fea0003800000 */
[----:B------:R-:W0:Y:S01]  /*0080*/  LDC.64 R2, c[0x0][0x380] ;  /* 0x0000e000ff027b82 */ /* 0x000e220000000a00 */
[----:B------:R-:W1:Y:S07]  /*0090*/  LDCU.64 UR4, c[0x0][0x358] ;  /* 0x00006b00ff0477ac */ /* 0x000e6e0008000a00 */
[----:B------:R-:W2:Y:S01]  /*00a0*/  LDC.64 R4, c[0x0][0x388] ;  /* 0x0000e200ff047b82 */ /* 0x000ea20000000a00 */
[----:B------:R-:W3:Y:S07]  /*00b0*/  S2R R10, SR_TID.X ;  /* 0x00000000000a7919 */ /* 0x000eee0000002100 */
[----:B------:R-:W4:Y:S01]  /*00c0*/  LDC.64 R6, c[0x0][0x390] ;  /* 0x0000e400ff067b82 */ /* 0x000f220000000a00 */
[----:B0-----:R-:W-:-:S06]  /*00d0*/  IMAD.WIDE R2, R11, 0x4, R2 ;  /* 0x000000040b027825 */ /* 0x001fcc00078e0202 */
[----:B-1----:R-:W2:Y:S02]  /*00e0*/  LDG.E R3, desc[UR4][R2.64] ;  /* 0x0000000402037981 */ /* 0x002ea4000c1e1900 */
[----:B--2---:R-:W-:-:S06]  /*00f0*/  IMAD.WIDE R4, R3, 0x4, R4 ;  /* 0x0000000403047825 */ /* 0x004fcc00078e0204 */
[----:B------:R-:W3:Y:S02]  /*0100*/  LDG.E R4, desc[UR4][R4.64+-0x4] ;  /* 0xfffffc0404047981 */ /* 0x000ee4000c1e1900 */
[----:B---3--:R-:W-:-:S05]  /*0110*/  IMAD R0, R4, 0x7d, R10 ;  /* 0x0000007d04007824 */ /* 0x008fca00078e020a */
[----:B------:R-:W-:-:S05]  /*0120*/  IADD3 R9, PT, PT, R0, -0x7d, RZ ;  /* 0xffffff8300097810 */ /* 0x000fca0007ffe0ff */
[----:B----4-:R-:W-:Y:S02]  /*0130*/  IMAD.WIDE R6, R9, 0x4, R6 ;  /* 0x0000000409067825 */ /* 0x010fe400078e0206 */
[----:B------:R-:W0:Y:S04]  /*0140*/  LDC.64 R8, c[0x0][0x3a0] ;  /* 0x0000e800ff087b82 */ /* 0x000e280000000a00 */
[----:B------:R-:W0:Y:S01]  /*0150*/  LDG.E R7, desc[UR4][R6.64] ;  /* 0x0000000406077981 */ /* 0x000e22000c1e1900 */
[----:B------:R-:W-:Y:S02]  /*0160*/  IMAD R5, R11, 0x7d, R10 ;  /* 0x0000007d0b057824 */ /* 0x000fe400078e020a */
[----:B0-----:R-:W-:Y:S02]  /*0170*/  IMAD.WIDE R2, R7, 0x4, R8 ;  /* 0x0000000407027825 */ /* 0x001fe400078e0208 */
[----:B------:R-:W0:Y:S04]  /*0180*/  LDC.64 R8, c[0x0][0x398] ;  /* 0x0000e600ff087b82 */ /* 0x000e280000000a00 */
[----:B------:R-:W2:Y:S01]  /*0190*/  LDG.E R3, desc[UR4][R2.64+-0x4] ;  /* 0xfffffc0402037981 */ /* 0x000ea2000c1e1900 */
[----:B0-----:R-:W-:-:S05]  /*01a0*/  IMAD.WIDE R4, R5, 0x4, R8 ;  /* 0x0000000405047825 */ /* 0x001fca00078e0208 */
[----:B--2---:R-:W-:Y:S01]  /*01b0*/  STG.E desc[UR4][R4.64], R3 ;  /* 0x0000000304007986 */ /* 0x004fe2000c101904 */
[----:B------:R-:W-:Y:S05]  /*01c0*/  EXIT ;  /* 0x000000000000794d */ /* 0x000fea0003800000 */
.L_x_0:
[----:B------:R-:W-:-:S00]  /*01d0*/  BRA `(.L_x_0) ;  /* 0xfffffffc00fc7947 */ /* 0x000fc0000383ffff */
[----:B------:R-:W-:-:S00]  /*01e0*/  NOP ;  /* 0x0000000000007918 */ /* 0x000fc00000000000 */
        /* <DEDUP_REMOVED lines=9> */
.L_x_1:


//--------------------- .nv.shared.reserved.0     --------------------------
	.section	.nv.shared.reserved.0,"aw",@nobits
	.weak		__nv_reservedSMEM_offset_0_alias
	.size		__nv_reservedSMEM_offset_0_alias, 0, 64
	.other		__nv_reservedSMEM_offset_0_alias,@"STO_CUDA_RESERVED_SHARED STV_DEFAULT"
__nv_reservedSMEM_offset_0_alias:
	.zero		0
	.zero		64


//--------------------- .nv.constant0._Z52write_seismograms_transfer_strain_from_device_kernelPiS_S_PfS0_i --------------------------
	.section	.nv.constant0._Z52write_seismograms_transfer_strain_from_device_kernelPiS_S_PfS0_i,"a",@progbits
	.sectionflags	@""
	.align	4
.nv.constant0._Z52write_seismograms_transfer_strain_from_device_kernelPiS_S_PfS0_i:
	.zero		940


//--------------------- SYMBOLS --------------------------

	.type		.nv.reservedSmem.offset0,@object
	.size		.nv.reservedSmem.offset0,0x4
